//
// Generated by NVIDIA NVVM Compiler
//
// Compiler Build ID: CL-36424714
// Cuda compilation tools, release 13.0, V13.0.88
// Based on NVVM 20.0.0
//

.version 9.0
.target sm_100
.address_size 64

	// .globl	_Z13MatrixMulCUDAPfS_S_iii
// _ZZ13MatrixMulCUDAPfS_S_iiiE2As has been demoted
// _ZZ13MatrixMulCUDAPfS_S_iiiE2Bs has been demoted

.visible .entry _Z13MatrixMulCUDAPfS_S_iii(
	.param .u64 .ptr .align 1 _Z13MatrixMulCUDAPfS_S_iii_param_0,
	.param .u64 .ptr .align 1 _Z13MatrixMulCUDAPfS_S_iii_param_1,
	.param .u64 .ptr .align 1 _Z13MatrixMulCUDAPfS_S_iii_param_2,
	.param .u32 _Z13MatrixMulCUDAPfS_S_iii_param_3,
	.param .u32 _Z13MatrixMulCUDAPfS_S_iii_param_4,
	.param .u32 _Z13MatrixMulCUDAPfS_S_iii_param_5
)
{
	.reg .pred 	%p<13>;
	.reg .b32 	%r<83>;
	.reg .b32 	%f<121>;
	.reg .b64 	%rd<15>;
	// demoted variable
	.shared .align 4 .b8 _ZZ13MatrixMulCUDAPfS_S_iiiE2As[4096];
	// demoted variable
	.shared .align 4 .b8 _ZZ13MatrixMulCUDAPfS_S_iiiE2Bs[4096];
	ld.param.u64 	%rd4, [_Z13MatrixMulCUDAPfS_S_iii_param_1];
	ld.param.u32 	%r36, [_Z13MatrixMulCUDAPfS_S_iii_param_3];
	ld.param.u32 	%r37, [_Z13MatrixMulCUDAPfS_S_iii_param_4];
	ld.param.u32 	%r38, [_Z13MatrixMulCUDAPfS_S_iii_param_5];
	mov.u32 	%r39, %ctaid.x;
	mov.u32 	%r1, %ctaid.y;
	mov.u32 	%r2, %tid.x;
	mov.u32 	%r3, %tid.y;
	mul.lo.s32 	%r40, %r36, %r1;
	mul.lo.s32 	%r76, %r40, %r37;
	mul.lo.s32 	%r5, %r36, %r39;
	mul.lo.s32 	%r6, %r38, %r36;
	setp.lt.s32 	%p1, %r37, 1;
	mov.f32 	%f119, 0f00000000;
	@%p1 bra 	$L__BB0_17;
	ld.param.u64 	%rd14, [_Z13MatrixMulCUDAPfS_S_iii_param_2];
	mad.lo.s32 	%r7, %r37, %r3, %r2;
	shl.b32 	%r41, %r3, 7;
	mov.u32 	%r42, _ZZ13MatrixMulCUDAPfS_S_iiiE2As;
	add.s32 	%r8, %r42, %r41;
	mad.lo.s32 	%r9, %r38, %r3, %r2;
	shl.b32 	%r43, %r2, 2;
	mov.u32 	%r44, _ZZ13MatrixMulCUDAPfS_S_iiiE2Bs;
	add.s32 	%r10, %r44, %r43;
	and.b32  	%r11, %r36, 15;
	and.b32  	%r12, %r36, 7;
	and.b32  	%r13, %r36, 2147483632;
	and.b32  	%r14, %r36, 3;
	neg.s32 	%r15, %r13;
	add.s32 	%r16, %r76, %r37;
	cvta.to.global.u64 	%rd1, %rd4;
	cvta.to.global.u64 	%rd2, %rd14;
	mov.f32 	%f119, 0f00000000;
	mov.u32 	%r75, %r5;
$L__BB0_2:
	setp.lt.s32 	%p2, %r36, 1;
	add.s32 	%r45, %r7, %r76;
	mul.wide.s32 	%rd6, %r45, 4;
	add.s64 	%rd7, %rd1, %rd6;
	ld.global.f32 	%f19, [%rd7];
	add.s32 	%r47, %r8, %r43;
	st.shared.f32 	[%r47], %f19;
	add.s32 	%r48, %r9, %r75;
	mul.wide.s32 	%rd8, %r48, 4;
	add.s64 	%rd9, %rd2, %rd8;
	ld.global.f32 	%f20, [%rd9];
	mov.u32 	%r50, _ZZ13MatrixMulCUDAPfS_S_iiiE2Bs;
	add.s32 	%r51, %r50, %r41;
	add.s32 	%r52, %r51, %r43;
	st.shared.f32 	[%r52], %f20;
	bar.sync 	0;
	@%p2 bra 	$L__BB0_16;
	setp.lt.u32 	%p3, %r36, 16;
	mov.b32 	%r81, 0;
	@%p3 bra 	$L__BB0_6;
	add.s32 	%r56, %r43, %r50;
	add.s32 	%r77, %r56, 1024;
	shl.b32 	%r57, %r3, 7;
	mov.u32 	%r58, _ZZ13MatrixMulCUDAPfS_S_iiiE2As;
	add.s32 	%r59, %r57, %r58;
	add.s32 	%r78, %r59, 32;
	mov.u32 	%r79, %r15;
$L__BB0_5:
	.pragma "nounroll";
	ld.shared.f32 	%f22, [%r78+-32];
	ld.shared.f32 	%f23, [%r77+-1024];
	fma.rn.f32 	%f24, %f22, %f23, %f119;
	ld.shared.f32 	%f25, [%r78+-28];
	ld.shared.f32 	%f26, [%r77+-896];
	fma.rn.f32 	%f27, %f25, %f26, %f24;
	ld.shared.f32 	%f28, [%r78+-24];
	ld.shared.f32 	%f29, [%r77+-768];
	fma.rn.f32 	%f30, %f28, %f29, %f27;
	ld.shared.f32 	%f31, [%r78+-20];
	ld.shared.f32 	%f32, [%r77+-640];
	fma.rn.f32 	%f33, %f31, %f32, %f30;
	ld.shared.f32 	%f34, [%r78+-16];
	ld.shared.f32 	%f35, [%r77+-512];
	fma.rn.f32 	%f36, %f34, %f35, %f33;
	ld.shared.f32 	%f37, [%r78+-12];
	ld.shared.f32 	%f38, [%r77+-384];
	fma.rn.f32 	%f39, %f37, %f38, %f36;
	ld.shared.f32 	%f40, [%r78+-8];
	ld.shared.f32 	%f41, [%r77+-256];
	fma.rn.f32 	%f42, %f40, %f41, %f39;
	ld.shared.f32 	%f43, [%r78+-4];
	ld.shared.f32 	%f44, [%r77+-128];
	fma.rn.f32 	%f45, %f43, %f44, %f42;
	ld.shared.f32 	%f46, [%r78];
	ld.shared.f32 	%f47, [%r77];
	fma.rn.f32 	%f48, %f46, %f47, %f45;
	ld.shared.f32 	%f49, [%r78+4];
	ld.shared.f32 	%f50, [%r77+128];
	fma.rn.f32 	%f51, %f49, %f50, %f48;
	ld.shared.f32 	%f52, [%r78+8];
	ld.shared.f32 	%f53, [%r77+256];
	fma.rn.f32 	%f54, %f52, %f53, %f51;
	ld.shared.f32 	%f55, [%r78+12];
	ld.shared.f32 	%f56, [%r77+384];
	fma.rn.f32 	%f57, %f55, %f56, %f54;
	ld.shared.f32 	%f58, [%r78+16];
	ld.shared.f32 	%f59, [%r77+512];
	fma.rn.f32 	%f60, %f58, %f59, %f57;
	ld.shared.f32 	%f61, [%r78+20];
	ld.shared.f32 	%f62, [%r77+640];
	fma.rn.f32 	%f63, %f61, %f62, %f60;
	ld.shared.f32 	%f64, [%r78+24];
	ld.shared.f32 	%f65, [%r77+768];
	fma.rn.f32 	%f66, %f64, %f65, %f63;
	ld.shared.f32 	%f67, [%r78+28];
	ld.shared.f32 	%f68, [%r77+896];
	fma.rn.f32 	%f119, %f67, %f68, %f66;
	add.s32 	%r79, %r79, 16;
	add.s32 	%r78, %r78, 64;
	add.s32 	%r77, %r77, 2048;
	setp.ne.s32 	%p4, %r79, 0;
	mov.u32 	%r81, %r13;
	@%p4 bra 	$L__BB0_5;
$L__BB0_6:
	setp.eq.s32 	%p5, %r11, 0;
	@%p5 bra 	$L__BB0_16;
	add.s32 	%r60, %r11, -1;
	setp.lt.u32 	%p6, %r60, 7;
	@%p6 bra 	$L__BB0_9;
	shl.b32 	%r61, %r81, 2;
	add.s32 	%r62, %r8, %r61;
	ld.shared.f32 	%f70, [%r62];
	shl.b32 	%r63, %r81, 7;
	add.s32 	%r64, %r10, %r63;
	ld.shared.f32 	%f71, [%r64];
	fma.rn.f32 	%f72, %f70, %f71, %f119;
	ld.shared.f32 	%f73, [%r62+4];
	ld.shared.f32 	%f74, [%r64+128];
	fma.rn.f32 	%f75, %f73, %f74, %f72;
	ld.shared.f32 	%f76, [%r62+8];
	ld.shared.f32 	%f77, [%r64+256];
	fma.rn.f32 	%f78, %f76, %f77, %f75;
	ld.shared.f32 	%f79, [%r62+12];
	ld.shared.f32 	%f80, [%r64+384];
	fma.rn.f32 	%f81, %f79, %f80, %f78;
	ld.shared.f32 	%f82, [%r62+16];
	ld.shared.f32 	%f83, [%r64+512];
	fma.rn.f32 	%f84, %f82, %f83, %f81;
	ld.shared.f32 	%f85, [%r62+20];
	ld.shared.f32 	%f86, [%r64+640];
	fma.rn.f32 	%f87, %f85, %f86, %f84;
	ld.shared.f32 	%f88, [%r62+24];
	ld.shared.f32 	%f89, [%r64+768];
	fma.rn.f32 	%f90, %f88, %f89, %f87;
	ld.shared.f32 	%f91, [%r62+28];
	ld.shared.f32 	%f92, [%r64+896];
	fma.rn.f32 	%f119, %f91, %f92, %f90;
	add.s32 	%r81, %r81, 8;
$L__BB0_9:
	setp.eq.s32 	%p7, %r12, 0;
	@%p7 bra 	$L__BB0_16;
	add.s32 	%r65, %r12, -1;
	setp.lt.u32 	%p8, %r65, 3;
	@%p8 bra 	$L__BB0_12;
	shl.b32 	%r66, %r81, 2;
	add.s32 	%r67, %r8, %r66;
	ld.shared.f32 	%f94, [%r67];
	shl.b32 	%r68, %r81, 7;
	add.s32 	%r69, %r10, %r68;
	ld.shared.f32 	%f95, [%r69];
	fma.rn.f32 	%f96, %f94, %f95, %f119;
	ld.shared.f32 	%f97, [%r67+4];
	ld.shared.f32 	%f98, [%r69+128];
	fma.rn.f32 	%f99, %f97, %f98, %f96;
	ld.shared.f32 	%f100, [%r67+8];
	ld.shared.f32 	%f101, [%r69+256];
	fma.rn.f32 	%f102, %f100, %f101, %f99;
	ld.shared.f32 	%f103, [%r67+12];
	ld.shared.f32 	%f104, [%r69+384];
	fma.rn.f32 	%f119, %f103, %f104, %f102;
	add.s32 	%r81, %r81, 4;
$L__BB0_12:
	setp.eq.s32 	%p9, %r14, 0;
	@%p9 bra 	$L__BB0_16;
	setp.eq.s32 	%p10, %r14, 1;
	shl.b32 	%r70, %r81, 2;
	add.s32 	%r32, %r8, %r70;
	ld.shared.f32 	%f105, [%r32];
	shl.b32 	%r71, %r81, 7;
	add.s32 	%r33, %r10, %r71;
	ld.shared.f32 	%f106, [%r33];
	fma.rn.f32 	%f119, %f105, %f106, %f119;
	@%p10 bra 	$L__BB0_16;
	setp.eq.s32 	%p11, %r14, 2;
	ld.shared.f32 	%f107, [%r32+4];
	ld.shared.f32 	%f108, [%r33+128];
	fma.rn.f32 	%f119, %f107, %f108, %f119;
	@%p11 bra 	$L__BB0_16;
	ld.shared.f32 	%f109, [%r32+8];
	ld.shared.f32 	%f110, [%r33+256];
	fma.rn.f32 	%f119, %f109, %f110, %f119;
$L__BB0_16:
	bar.sync 	0;
	add.s32 	%r76, %r76, %r36;
	add.s32 	%r75, %r75, %r6;
	setp.lt.s32 	%p12, %r76, %r16;
	@%p12 bra 	$L__BB0_2;
$L__BB0_17:
	ld.param.u64 	%rd13, [_Z13MatrixMulCUDAPfS_S_iii_param_0];
	cvta.to.global.u64 	%rd10, %rd13;
	add.s32 	%r72, %r5, %r2;
	mad.lo.s32 	%r73, %r38, %r3, %r72;
	mad.lo.s32 	%r74, %r6, %r1, %r73;
	mul.wide.s32 	%rd11, %r74, 4;
	add.s64 	%rd12, %rd10, %rd11;
	st.global.f32 	[%rd12], %f119;
	ret;

}


// ===== COMPILED SASS (sm_100) =====

	.target	sm_100

	.elftype	@"ET_EXEC"


//--------------------- .note.nv.tkinfo           --------------------------
	.section	.note.nv.tkinfo,"",@"SHT_NOTE"
	.sectionflags	@"SHF_NOTE_NV_TKINFO"
	.tkinfo
        /*0018*/ 	.word	0x00000002
        /*0030*/ 	.string	""
        /*0030*/ 	.string	"ptxas"
        /*0030*/ 	.string	"Cuda compilation tools, release 13.0, V13.0.88"
        /*0030*/ 	.string	"Build cuda_13.0.r13.0/compiler.36424714_0"
        /*0030*/ 	.string	"-arch sm_100 -m 64 "



//--------------------- .note.nv.cuinfo           --------------------------
	.section	.note.nv.cuinfo,"",@"SHT_NOTE"
	.sectionflags	@"SHF_NOTE_NV_CUINFO"
        /*0018*/ 	.short	0x0002
        /*001a*/ 	.short	0x0064
        /*001c*/ 	.short	0x0082
	.zero		2


//--------------------- .nv.info                  --------------------------
	.section	.nv.info,"",@"SHT_CUDA_INFO"
	.align	4


	//----- nvinfo : EIATTR_REGCOUNT
	.align		4
        /*0000*/ 	.byte	0x04, 0x2f
        /*0002*/ 	.short	(.L_1 - .L_0)
	.align		4
.L_0:
        /*0004*/ 	.word	index@(_Z13MatrixMulCUDAPfS_S_iii)
        /*0008*/ 	.word	0x00000020


	//----- nvinfo : EIATTR_FRAME_SIZE
	.align		4
.L_1:
        /*000c*/ 	.byte	0x04, 0x11
        /*000e*/ 	.short	(.L_3 - .L_2)
	.align		4
.L_2:
        /*0010*/ 	.word	index@(_Z13MatrixMulCUDAPfS_S_iii)
        /*0014*/ 	.word	0x00000000


	//----- nvinfo : EIATTR_MIN_STACK_SIZE
	.align		4
.L_3:
        /*0018*/ 	.byte	0x04, 0x12
        /*001a*/ 	.short	(.L_5 - .L_4)
	.align		4
.L_4:
        /*001c*/ 	.word	index@(_Z13MatrixMulCUDAPfS_S_iii)
        /*0020*/ 	.word	0x00000000
.L_5:


//--------------------- .nv.compat                --------------------------
	.section	.nv.compat,"",@"SHT_CUDA_COMPAT_INFO"
	.align	4
        /*0000*/ 	.byte	0x02, 0x09, 0x00, 0x00, 0x02, 0x02, 0x01, 0x00, 0x02, 0x05, 0x05, 0x00, 0x03, 0x07, 0x01, 0x01
        /*0010*/ 	.byte	0x02, 0x03, 0x00, 0x00, 0x02, 0x06, 0x01, 0x00, 0x04, 0x0b, 0x08, 0x00, 0x09, 0x00, 0x00, 0x00
        /*0020*/ 	.byte	0x00, 0x00, 0x00, 0x00


//--------------------- .nv.info._Z13MatrixMulCUDAPfS_S_iii --------------------------
	.section	.nv.info._Z13MatrixMulCUDAPfS_S_iii,"",@"SHT_CUDA_INFO"
	.sectionflags	@""
	.align	4


	//----- nvinfo : EIATTR_CUDA_API_VERSION
	.align		4
        /*0000*/ 	.byte	0x04, 0x37
        /*0002*/ 	.short	(.L_7 - .L_6)
.L_6:
        /*0004*/ 	.word	0x00000082


	//----- nvinfo : EIATTR_KPARAM_INFO
	.align		4
.L_7:
        /*0008*/ 	.byte	0x04, 0x17
        /*000a*/ 	.short	(.L_9 - .L_8)
.L_8:
        /*000c*/ 	.word	0x00000000
        /*0010*/ 	.short	0x0005
        /*0012*/ 	.short	0x0020
        /*0014*/ 	.byte	0x00, 0xf0, 0x11, 0x00


	//----- nvinfo : EIATTR_KPARAM_INFO
	.align		4
.L_9:
        /*0018*/ 	.byte	0x04, 0x17
        /*001a*/ 	.short	(.L_11 - .L_10)
.L_10:
        /*001c*/ 	.word	0x00000000
        /*0020*/ 	.short	0x0004
        /*0022*/ 	.short	0x001c
        /*0024*/ 	.byte	0x00, 0xf0, 0x11, 0x00


	//----- nvinfo : EIATTR_KPARAM_INFO
	.align		4
.L_11:
        /*0028*/ 	.byte	0x04, 0x17
        /*002a*/ 	.short	(.L_13 - .L_12)
.L_12:
        /*002c*/ 	.word	0x00000000
        /*0030*/ 	.short	0x0003
        /*0032*/ 	.short	0x0018
        /*0034*/ 	.byte	0x00, 0xf0, 0x11, 0x00


	//----- nvinfo : EIATTR_KPARAM_INFO
	.align		4
.L_13:
        /*0038*/ 	.byte	0x04, 0x17
        /*003a*/ 	.short	(.L_15 - .L_14)
.L_14:
        /*003c*/ 	.word	0x00000000
        /*0040*/ 	.short	0x0002
        /*0042*/ 	.short	0x0010
        /*0044*/ 	.byte	0x00, 0xf5, 0x21, 0x00


	//----- nvinfo : EIATTR_KPARAM_INFO
	.align		4
.L_15:
        /*0048*/ 	.byte	0x04, 0x17
        /*004a*/ 	.short	(.L_17 - .L_16)
.L_16:
        /*004c*/ 	.word	0x00000000
        /*0050*/ 	.short	0x0001
        /*0052*/ 	.short	0x0008
        /*0054*/ 	.byte	0x00, 0xf5, 0x21, 0x00


	//----- nvinfo : EIATTR_KPARAM_INFO
	.align		4
.L_17:
        /*0058*/ 	.byte	0x04, 0x17
        /*005a*/ 	.short	(.L_19 - .L_18)
.L_18:
        /*005c*/ 	.word	0x00000000
        /*0060*/ 	.short	0x0000
        /*0062*/ 	.short	0x0000
        /*0064*/ 	.byte	0x00, 0xf5, 0x21, 0x00


	//----- nvinfo : EIATTR_SPARSE_MMA_MASK
	.align		4
.L_19:
        /*0068*/ 	.byte	0x03, 0x50
        /*006a*/ 	.short	0x0000


	//----- nvinfo : EIATTR_MAXREG_COUNT
	.align		4
        /*006c*/ 	.byte	0x03, 0x1b
        /*006e*/ 	.short	0x00ff


	//----- nvinfo : EIATTR_NUM_BARRIERS
	.align		4
        /*0070*/ 	.byte	0x02, 0x4c
        /*0072*/ 	.byte	0x01
	.zero		1


	//----- nvinfo : EIATTR_MERCURY_ISA_VERSION
	.align		4
        /*0074*/ 	.byte	0x03, 0x5f
        /*0076*/ 	.short	0x0101


	//----- nvinfo : EIATTR_UNUSED_LOAD_BYTE_OFFSET
	.align		4
        /*0078*/ 	.byte	0x04, 0x44
        /*007a*/ 	.short	(.L_21 - .L_20)


	//   ....[0]....
.L_20:
        /*007c*/ 	.word	0x000009a0
        /*0080*/ 	.word	0x00000fff


	//----- nvinfo : EIATTR_VRC_CTA_INIT_COUNT
	.align		4
.L_21:
        /*0084*/ 	.byte	0x02, 0x4a
	.zero		1
	.zero		1


	//----- nvinfo : EIATTR_EXIT_INSTR_OFFSETS
	.align		4
        /*0088*/ 	.byte	0x04, 0x1c
        /*008a*/ 	.short	(.L_23 - .L_22)


	//   ....[0]....
.L_22:
        /*008c*/ 	.word	0x00000ad0


	//----- nvinfo : EIATTR_CBANK_PARAM_SIZE
	.align		4
.L_23:
        /*0090*/ 	.byte	0x03, 0x19
        /*0092*/ 	.short	0x0024


	//----- nvinfo : EIATTR_PARAM_CBANK
	.align		4
        /*0094*/ 	.byte	0x04, 0x0a
        /*0096*/ 	.short	(.L_25 - .L_24)
	.align		4
.L_24:
        /*0098*/ 	.word	index@(.nv.constant0._Z13MatrixMulCUDAPfS_S_iii)
        /*009c*/ 	.short	0x0380
        /*009e*/ 	.short	0x0024


	//----- nvinfo : EIATTR_SW_WAR
	.align		4
.L_25:
        /*00a0*/ 	.byte	0x04, 0x36
        /*00a2*/ 	.short	(.L_27 - .L_26)
.L_26:
        /*00a4*/ 	.word	0x00000008
.L_27:


//--------------------- .nv.callgraph             --------------------------
	.section	.nv.callgraph,"",@"SHT_CUDA_CALLGRAPH"
	.align	4
	.sectionentsize	8
	.align		4
        /*0000*/ 	.word	0x00000000
	.align		4
        /*0004*/ 	.word	0xffffffff
	.align		4
        /*0008*/ 	.word	0x00000000
	.align		4
        /*000c*/ 	.word	0xfffffffe
	.align		4
        /*0010*/ 	.word	0x00000000
	.align		4
        /*0014*/ 	.word	0xfffffffd
	.align		4
        /*0018*/ 	.word	0x00000000
	.align		4
        /*001c*/ 	.word	0xfffffffc


//--------------------- .text._Z13MatrixMulCUDAPfS_S_iii --------------------------
	.section	.text._Z13MatrixMulCUDAPfS_S_iii,"ax",@progbits
	.align	128
        .global         _Z13MatrixMulCUDAPfS_S_iii
        .type           _Z13MatrixMulCUDAPfS_S_iii,@function
        .size           _Z13MatrixMulCUDAPfS_S_iii,(.L_x_8 - _Z13MatrixMulCUDAPfS_S_iii)
        .other          _Z13MatrixMulCUDAPfS_S_iii,@"STO_CUDA_ENTRY STV_DEFAULT"
_Z13MatrixMulCUDAPfS_S_iii:
.text._Z13MatrixMulCUDAPfS_S_iii:
[----:B------:R-:W-:Y:S08]  /*0000*/  LDC R1, c[0x0][0x37c] ;  /* 0x0000df00ff017b82 */ /* 0x000ff00000000800 */
[----:B------:R-:W0:Y:S01]  /*0010*/  LDC.64 R4, c[0x0][0x398] ;  /* 0x0000e600ff047b82 */ /* 0x000e220000000a00 */
[----:B------:R-:W1:Y:S01]  /*0020*/  LDCU UR10, c[0x0][0x3a0] ;  /* 0x00007400ff0a77ac */ /* 0x000e620008000800 */
[----:B------:R-:W2:Y:S01]  /*0030*/  S2R R0, SR_TID.X ;  /* 0x0000000000007919 */ /* 0x000ea20000002100 */
[----:B------:R-:W-:Y:S01]  /*0040*/  HFMA2 R25, -RZ, RZ, 0, 0 ;  /* 0x00000000ff197431 */ /* 0x000fe200000001ff */
[----:B------:R-:W3:Y:S01]  /*0050*/  LDCU.64 UR8, c[0x0][0x358] ;  /* 0x00006b00ff0877ac */ /* 0x000ee20008000a00 */
[----:B------:R-:W4:Y:S03]  /*0060*/  S2R R3, SR_TID.Y ;  /* 0x0000000000037919 */ /* 0x000f260000002200 */
[----:B------:R-:W5:Y:S08]  /*0070*/  S2UR UR4, SR_CTAID.X ;  /* 0x00000000000479c3 */ /* 0x000f700000002500 */
[----:B------:R-:W0:Y:S02]  /*0080*/  S2UR UR7, SR_CTAID.Y ;  /* 0x00000000000779c3 */ /* 0x000e240000002600 */
[----:B0-----:R-:W-:Y:S01]  /*0090*/  ISETP.GE.AND P0, PT, R5, 0x1, PT ;  /* 0x000000010500780c */ /* 0x001fe20003f06270 */
[----:B-1----:R-:W-:-:S02]  /*00a0*/  IMAD R21, R4, UR10, RZ ;  /* 0x0000000a04157c24 */ /* 0x002fc4000f8e02ff */
[----:B-----5:R-:W-:-:S10]  /*00b0*/  IMAD R23, R4, UR4, RZ ;  /* 0x0000000404177c24 */ /* 0x020fd4000f8e02ff */
[----:B--234-:R-:W-:Y:S05]  /*00c0*/  @!P0 BRA `(.L_x_0) ;  /* 0x0000000800648947 */ /* 0x01cfea0003800000 */
[----:B------:R-:W0:Y:S01]  /*00d0*/  S2UR UR6, SR_CgaCtaId ;  /* 0x00000000000679c3 */ /* 0x000e220000008800 */
[----:B------:R-:W-:Y:S01]  /*00e0*/  UMOV UR4, 0x400 ;  /* 0x0000040000047882 */ /* 0x000fe20000000000 */
[C---:B------:R-:W-:Y:S01]  /*00f0*/  IMAD R2, R4.reuse, UR7, RZ ;  /* 0x0000000704027c24 */ /* 0x040fe2000f8e02ff */
[----:B------:R-:W-:Y:S01]  /*0100*/  UIADD3 UR5, UPT, UPT, UR4, 0x1000, URZ ;  /* 0x0000100004057890 */ /* 0x000fe2000fffe0ff */
[C---:B------:R-:W-:Y:S01]  /*0110*/  LOP3.LUT R7, R4.reuse, 0x7ffffff0, RZ, 0xc0, !PT ;  /* 0x7ffffff004077812 */ /* 0x040fe200078ec0ff */
[CCC-:B------:R-:W-:Y:S01]  /*0120*/  IMAD R16, R3.reuse, R5.reuse, R0.reuse ;  /* 0x0000000503107224 */ /* 0x1c0fe200078e0200 */
[----:B------:R-:W-:Y:S01]  /*0130*/  LOP3.LUT R13, R4, 0xf, RZ, 0xc0, !PT ;  /* 0x0000000f040d7812 */ /* 0x000fe200078ec0ff */
[----:B------:R-:W-:Y:S01]  /*0140*/  IMAD R19, R2, R5, RZ ;  /* 0x0000000502137224 */ /* 0x000fe200078e02ff */
[C---:B------:R-:W-:Y:S01]  /*0150*/  LOP3.LUT R12, R4.reuse, 0x7, RZ, 0xc0, !PT ;  /* 0x00000007040c7812 */ /* 0x040fe200078ec0ff */
[----:B------:R-:W-:Y:S01]  /*0160*/  IMAD R15, R3, UR10, R0 ;  /* 0x0000000a030f7c24 */ /* 0x000fe2000f8e0200 */
[----:B------:R-:W-:-:S02]  /*0170*/  LOP3.LUT R6, R4, 0x3, RZ, 0xc0, !PT ;  /* 0x0000000304067812 */ /* 0x000fc400078ec0ff */
[----:B------:R-:W-:Y:S02]  /*0180*/  IADD3 R2, PT, PT, R19, R5, RZ ;  /* 0x0000000513027210 */ /* 0x000fe40007ffe0ff */
[----:B------:R-:W-:Y:S02]  /*0190*/  MOV R25, RZ ;  /* 0x000000ff00197202 */ /* 0x000fe40000000f00 */
[----:B------:R-:W-:Y:S02]  /*01a0*/  MOV R4, R23 ;  /* 0x0000001700047202 */ /* 0x000fe40000000f00 */
[----:B------:R-:W-:Y:S01]  /*01b0*/  IADD3 R5, PT, PT, -R7, RZ, RZ ;  /* 0x000000ff07057210 */ /* 0x000fe20007ffe1ff */
[----:B0-----:R-:W-:Y:S02]  /*01c0*/  ULEA UR4, UR6, UR4, 0x18 ;  /* 0x0000000406047291 */ /* 0x001fe4000f8ec0ff */
[----:B------:R-:W-:-:S04]  /*01d0*/  ULEA UR5, UR6, UR5, 0x18 ;  /* 0x0000000506057291 */ /* 0x000fc8000f8ec0ff */
[----:B------:R-:W-:Y:S02]  /*01e0*/  LEA R17, R3, UR4, 0x7 ;  /* 0x0000000403117c11 */ /* 0x000fe4000f8e38ff */
[----:B------:R-:W-:-:S07]  /*01f0*/  LEA R14, R0, UR5, 0x2 ;  /* 0x00000005000e7c11 */ /* 0x000fce000f8e10ff */
.L_x_6:
[----:B0-----:R-:W0:Y:S01]  /*0200*/  LDC.64 R10, c[0x0][0x388] ;  /* 0x0000e200ff0a7b82 */ /* 0x001e220000000a00 */
[----:B------:R-:W-:Y:S01]  /*0210*/  IADD3 R27, PT, PT, R16, R19, RZ ;  /* 0x00000013101b7210 */ /* 0x000fe20007ffe0ff */
[----:B------:R-:W-:-:S06]  /*0220*/  IMAD.IADD R29, R15, 0x1, R4 ;  /* 0x000000010f1d7824 */ /* 0x000fcc00078e0204 */
[----:B------:R-:W1:Y:S08]  /*0230*/  LDC.64 R8, c[0x0][0x390] ;  /* 0x0000e400ff087b82 */ /* 0x000e700000000a00 */
[----:B------:R-:W2:Y:S01]  /*0240*/  S2UR UR6, SR_CgaCtaId ;  /* 0x00000000000679c3 */ /* 0x000ea20000008800 */
[----:B0-----:R-:W-:-:S07]  /*0250*/  IMAD.WIDE R10, R27, 0x4, R10 ;  /* 0x000000041b0a7825 */ /* 0x001fce00078e020a */
[----:B------:R-:W0:Y:S01]  /*0260*/  LDC R18, c[0x0][0x398] ;  /* 0x0000e600ff127b82 */ /* 0x000e220000000800 */
[----:B------:R-:W3:Y:S01]  /*0270*/  LDG.E R10, desc[UR8][R10.64] ;  /* 0x000000080a0a7981 */ /* 0x000ee2000c1e1900 */
[----:B-1----:R-:W-:-:S06]  /*0280*/  IMAD.WIDE R8, R29, 0x4, R8 ;  /* 0x000000041d087825 */ /* 0x002fcc00078e0208 */
[----:B------:R-:W4:Y:S01]  /*0290*/  LDG.E R8, desc[UR8][R8.64] ;  /* 0x0000000808087981 */ /* 0x000f22000c1e1900 */
[----:B------:R-:W-:Y:S02]  /*02a0*/  UMOV UR4, 0x400 ;  /* 0x0000040000047882 */ /* 0x000fe40000000000 */
[----:B------:R-:W-:-:S04]  /*02b0*/  UIADD3 UR5, UPT, UPT, UR4, 0x1000, URZ ;  /* 0x0000100004057890 */ /* 0x000fc8000fffe0ff */
[----:B--2---:R-:W-:Y:S01]  /*02c0*/  ULEA UR5, UR6, UR5, 0x18 ;  /* 0x0000000506057291 */ /* 0x004fe2000f8ec0ff */
[----:B0-----:R-:W-:-:S05]  /*02d0*/  ISETP.GE.AND P1, PT, R18, 0x1, PT ;  /* 0x000000011200780c */ /* 0x001fca0003f26270 */
[----:B------:R-:W-:Y:S02]  /*02e0*/  LEA R29, R3, UR5, 0x7 ;  /* 0x00000005031d7c11 */ /* 0x000fe4000f8e38ff */
[C---:B------:R-:W-:Y:S02]  /*02f0*/  LEA R27, R0.reuse, R17, 0x2 ;  /* 0x00000011001b7211 */ /* 0x040fe400078e10ff */
[----:B------:R-:W-:Y:S02]  /*0300*/  LEA R29, R0, R29, 0x2 ;  /* 0x0000001d001d7211 */ /* 0x000fe400078e10ff */
[----:B------:R-:W-:-:S04]  /*0310*/  IADD3 R19, PT, PT, R19, R18, RZ ;  /* 0x0000001213137210 */ /* 0x000fc80007ffe0ff */
[----:B------:R-:W-:Y:S01]  /*0320*/  ISETP.GE.AND P0, PT, R19, R2, PT ;  /* 0x000000021300720c */ /* 0x000fe20003f06270 */
[----:B---3--:R0:W-:Y:S04]  /*0330*/  STS [R27], R10 ;  /* 0x0000000a1b007388 */ /* 0x0081e80000000800 */
[----:B----4-:R0:W-:Y:S01]  /*0340*/  STS [R29], R8 ;  /* 0x000000081d007388 */ /* 0x0101e20000000800 */
[----:B------:R-:W-:Y:S06]  /*0350*/  BAR.SYNC.DEFER_BLOCKING 0x0 ;  /* 0x0000000000007b1d */ /* 0x000fec0000010000 */
[----:B------:R-:W-:Y:S05]  /*0360*/  @!P1 BRA `(.L_x_1) ;  /* 0x0000000400b09947 */ /* 0x000fea0003800000 */
[----:B------:R-:W-:Y:S02]  /*0370*/  ISETP.GE.U32.AND P1, PT, R18, 0x10, PT ;  /* 0x000000101200780c */ /* 0x000fe40003f26070 */
[----:B------:R-:W-:-:S11]  /*0380*/  MOV R18, RZ ;  /* 0x000000ff00127202 */ /* 0x000fd60000000f00 */
[----:B------:R-:W-:Y:S05]  /*0390*/  @!P1 BRA `(.L_x_2) ;  /* 0x0000000000c09947 */ /* 0x000fea0003800000 */
[----:B------:R-:W-:Y:S01]  /*03a0*/  ULEA UR4, UR6, UR4, 0x18 ;  /* 0x0000000406047291 */ /* 0x000fe2000f8ec0ff */
[----:B------:R-:W-:Y:S02]  /*03b0*/  LEA R14, R0, UR5, 0x2 ;  /* 0x00000005000e7c11 */ /* 0x000fe4000f8e10ff */
[----:B------:R-:W-:-:S03]  /*03c0*/  MOV R18, R5 ;  /* 0x0000000500127202 */ /* 0x000fc60000000f00 */
[----:B------:R-:W-:Y:S01]  /*03d0*/  LEA R17, R3, UR4, 0x7 ;  /* 0x0000000403117c11 */ /* 0x000fe2000f8e38ff */
[----:B------:R-:W-:-:S03]  /*03e0*/  VIADD R22, R14, 0x400 ;  /* 0x000004000e167836 */ /* 0x000fc60000000000 */
[----:B------:R-:W-:-:S07]  /*03f0*/  IADD3 R20, PT, PT, R17, 0x20, RZ ;  /* 0x0000002011147810 */ /* 0x000fce0007ffe0ff */
.L_x_3:
[----:B------:R-:W-:Y:S01]  /*0400*/  LDS R24, [R22+-0x400] ;  /* 0xfffc000016187984 */ /* 0x000fe20000000800 */
[----:B------:R-:W-:-:S03]  /*0410*/  IADD3 R18, PT, PT, R18, 0x10, RZ ;  /* 0x0000001012127810 */ /* 0x000fc60007ffe0ff */
[----:B0-----:R-:W0:Y:S01]  /*0420*/  LDS.128 R8, [R20+-0x20] ;  /* 0xffffe00014087984 */ /* 0x001e220000000c00 */
[----:B------:R-:W-:-:S03]  /*0430*/  ISETP.NE.AND P1, PT, R18, RZ, PT ;  /* 0x000000ff1200720c */ /* 0x000fc60003f25270 */
[----:B------:R-:W1:Y:S01]  /*0440*/  LDS R27, [R22+-0x380] ;  /* 0xfffc8000161b7984 */ /* 0x000e620000000800 */
[----:B0-----:R-:W-:-:S03]  /*0450*/  FFMA R8, R8, R24, R25 ;  /* 0x0000001808087223 */ /* 0x001fc60000000019 */
[----:B------:R-:W0:Y:S01]  /*0460*/  LDS R24, [R22+-0x300] ;  /* 0xfffd000016187984 */ /* 0x000e220000000800 */
[----:B-1----:R-:W-:-:S03]  /*0470*/  FFMA R9, R27, R9, R8 ;  /* 0x000000091b097223 */ /* 0x002fc60000000008 */
[----:B------:R-:W1:Y:S04]  /*0480*/  LDS R25, [R22+-0x280] ;  /* 0xfffd800016197984 */ /* 0x000e680000000800 */
[----:B------:R-:W-:Y:S01]  /*0490*/  LDS R27, [R22+-0x180] ;  /* 0xfffe8000161b7984 */ /* 0x000fe20000000800 */
[----:B0-----:R-:W-:-:S03]  /*04a0*/  FFMA R10, R24, R10, R9 ;  /* 0x0000000a180a7223 */ /* 0x001fc60000000009 */
[----:B------:R-:W-:Y:S01]  /*04b0*/  LDS R24, [R22+-0x200] ;  /* 0xfffe000016187984 */ /* 0x000fe20000000800 */
[----:B-1----:R-:W-:-:S03]  /*04c0*/  FFMA R25, R25, R11, R10 ;  /* 0x0000000b19197223 */ /* 0x002fc6000000000a */
[----:B------:R-:W0:Y:S02]  /*04d0*/  LDS.128 R8, [R20+-0x10] ;  /* 0xfffff00014087984 */ /* 0x000e240000000c00 */
[----:B0-----:R-:W-:Y:S02]  /*04e0*/  FFMA R8, R8, R24, R25 ;  /* 0x0000001808087223 */ /* 0x001fe40000000019 */
[----:B------:R-:W0:Y:S02]  /*04f0*/  LDS R24, [R22+-0x100] ;  /* 0xffff000016187984 */ /* 0x000e240000000800 */
[----:B------:R-:W-:Y:S02]  /*0500*/  FFMA R9, R27, R9, R8 ;  /* 0x000000091b097223 */ /* 0x000fe40000000008 */
[----:B------:R-:W1:Y:S04]  /*0510*/  LDS R25, [R22+-0x80] ;  /* 0xffff800016197984 */ /* 0x000e680000000800 */
[----:B------:R-:W-:Y:S01]  /*0520*/  LDS R27, [R22+0x80] ;  /* 0x00008000161b7984 */ /* 0x000fe20000000800 */
[----:B0-----:R-:W-:-:S03]  /*0530*/  FFMA R10, R24, R10, R9 ;  /* 0x0000000a180a7223 */ /* 0x001fc60000000009 */
[----:B------:R-:W-:Y:S01]  /*0540*/  LDS R24, [R22] ;  /* 0x0000000016187984 */ /* 0x000fe20000000800 */
[----:B-1----:R-:W-:-:S03]  /*0550*/  FFMA R25, R25, R11, R10 ;  /* 0x0000000b19197223 */ /* 0x002fc6000000000a */
[----:B------:R-:W0:Y:S02]  /*0560*/  LDS.128 R8, [R20] ;  /* 0x0000000014087984 */ /* 0x000e240000000c00 */
[----:B0-----:R-:W-:Y:S02]  /*0570*/  FFMA R8, R8, R24, R25 ;  /* 0x0000001808087223 */ /* 0x001fe40000000019 */
[----:B------:R-:W0:Y:S02]  /*0580*/  LDS R24, [R22+0x100] ;  /* 0x0001000016187984 */ /* 0x000e240000000800 */
[----:B------:R-:W-:Y:S02]  /*0590*/  FFMA R9, R27, R9, R8 ;  /* 0x000000091b097223 */ /* 0x000fe40000000008 */
[----:B------:R-:W1:Y:S04]  /*05a0*/  LDS R25, [R22+0x180] ;  /* 0x0001800016197984 */ /* 0x000e680000000800 */
[----:B------:R-:W-:Y:S01]  /*05b0*/  LDS R27, [R22+0x280] ;  /* 0x00028000161b7984 */ /* 0x000fe20000000800 */
[----:B0-----:R-:W-:-:S03]  /*05c0*/  FFMA R10, R24, R10, R9 ;  /* 0x0000000a180a7223 */ /* 0x001fc60000000009 */
[----:B------:R-:W-:Y:S01]  /*05d0*/  LDS R24, [R22+0x200] ;  /* 0x0002000016187984 */ /* 0x000fe20000000800 */
[----:B-1----:R-:W-:-:S03]  /*05e0*/  FFMA R25, R25, R11, R10 ;  /* 0x0000000b19197223 */ /* 0x002fc6000000000a */
[----:B------:R0:W1:Y:S02]  /*05f0*/  LDS.128 R8, [R20+0x10] ;  /* 0x0000100014087984 */ /* 0x0000640000000c00 */
[----:B0-----:R-:W-:Y:S01]  /*0600*/  IADD3 R20, PT, PT, R20, 0x40, RZ ;  /* 0x0000004014147810 */ /* 0x001fe20007ffe0ff */
[----:B-1----:R-:W-:Y:S02]  /*0610*/  FFMA R8, R8, R24, R25 ;  /* 0x0000001808087223 */ /* 0x002fe40000000019 */
[----:B------:R-:W0:Y:S02]  /*0620*/  LDS R24, [R22+0x300] ;  /* 0x0003000016187984 */ /* 0x000e240000000800 */
[----:B------:R-:W-:Y:S02]  /*0630*/  FFMA R9, R27, R9, R8 ;  /* 0x000000091b097223 */ /* 0x000fe40000000008 */
[----:B------:R1:W2:Y:S02]  /*0640*/  LDS R25, [R22+0x380] ;  /* 0x0003800016197984 */ /* 0x0002a40000000800 */
[----:B-1----:R-:W-:Y:S01]  /*0650*/  IADD3 R22, PT, PT, R22, 0x800, RZ ;  /* 0x0000080016167810 */ /* 0x002fe20007ffe0ff */
[----:B0-----:R-:W-:-:S04]  /*0660*/  FFMA R10, R24, R10, R9 ;  /* 0x0000000a180a7223 */ /* 0x001fc80000000009 */
[----:B--2---:R-:W-:Y:S01]  /*0670*/  FFMA R25, R25, R11, R10 ;  /* 0x0000000b19197223 */ /* 0x004fe2000000000a */
[----:B------:R-:W-:Y:S06]  /*0680*/  @P1 BRA `(.L_x_3) ;  /* 0xfffffffc005c1947 */ /* 0x000fec000383ffff */
[----:B------:R-:W-:-:S07]  /*0690*/  MOV R18, R7 ;  /* 0x0000000700127202 */ /* 0x000fce0000000f00 */
.L_x_2:
[----:B------:R-:W-:-:S13]  /*06a0*/  ISETP.NE.AND P1, PT, R13, RZ, PT ;  /* 0x000000ff0d00720c */ /* 0x000fda0003f25270 */
[----:B------:R-:W-:Y:S05]  /*06b0*/  @!P1 BRA `(.L_x_1) ;  /* 0x0000000000dc9947 */ /* 0x000fea0003800000 */
[----:B0-----:R-:W-:Y:S01]  /*06c0*/  VIADD R8, R13, 0xffffffff ;  /* 0xffffffff0d087836 */ /* 0x001fe20000000000 */
[----:B------:R-:W-:-:S04]  /*06d0*/  ISETP.NE.AND P2, PT, R12, RZ, PT ;  /* 0x000000ff0c00720c */ /* 0x000fc80003f45270 */
[----:B------:R-:W-:-:S13]  /*06e0*/  ISETP.GE.U32.AND P1, PT, R8, 0x7, PT ;  /* 0x000000070800780c */ /* 0x000fda0003f26070 */
[----:B------:R-:W-:Y:S05]  /*06f0*/  @!P1 BRA `(.L_x_4) ;  /* 0x0000000000549947 */ /* 0x000fea0003800000 */
[C---:B------:R-:W-:Y:S02]  /*0700*/  LEA R20, R18.reuse, R14, 0x7 ;  /* 0x0000000e12147211 */ /* 0x040fe400078e38ff */
[C---:B------:R-:W-:Y:S02]  /*0710*/  LEA R22, R18.reuse, R17, 0x2 ;  /* 0x0000001112167211 */ /* 0x040fe400078e10ff */
[----:B------:R-:W-:Y:S01]  /*0720*/  IADD3 R18, PT, PT, R18, 0x8, RZ ;  /* 0x0000000812127810 */ /* 0x000fe20007ffe0ff */
[----:B------:R-:W-:Y:S04]  /*0730*/  LDS R24, [R20] ;  /* 0x0000000014187984 */ /* 0x000fe80000000800 */
[----:B------:R-:W0:Y:S04]  /*0740*/  LDS.128 R8, [R22] ;  /* 0x0000000016087984 */ /* 0x000e280000000c00 */
[----:B------:R-:W1:Y:S04]  /*0750*/  LDS R27, [R20+0x80] ;  /* 0x00008000141b7984 */ /* 0x000e680000000800 */
[----:B------:R-:W-:Y:S04]  /*0760*/  LDS R29, [R20+0x180] ;  /* 0x00018000141d7984 */ /* 0x000fe80000000800 */
[----:B------:R-:W-:Y:S01]  /*0770*/  LDS R26, [R20+0x380] ;  /* 0x00038000141a7984 */ /* 0x000fe20000000800 */
[----:B0-----:R-:W-:-:S03]  /*0780*/  FFMA R8, R8, R24, R25 ;  /* 0x0000001808087223 */ /* 0x001fc60000000019 */
[----:B------:R-:W0:Y:S01]  /*0790*/  LDS R24, [R20+0x100] ;  /* 0x0001000014187984 */ /* 0x000e220000000800 */
[----:B-1----:R-:W-:-:S03]  /*07a0*/  FFMA R9, R27, R9, R8 ;  /* 0x000000091b097223 */ /* 0x002fc60000000008 */
[----:B------:R-:W-:Y:S04]  /*07b0*/  LDS R25, [R20+0x200] ;  /* 0x0002000014197984 */ /* 0x000fe80000000800 */
[----:B------:R-:W-:Y:S01]  /*07c0*/  LDS R27, [R20+0x280] ;  /* 0x00028000141b7984 */ /* 0x000fe20000000800 */
[----:B0-----:R-:W-:-:S03]  /*07d0*/  FFMA R10, R24, R10, R9 ;  /* 0x0000000a180a7223 */ /* 0x001fc60000000009 */
[----:B------:R-:W-:Y:S01]  /*07e0*/  LDS R24, [R20+0x300] ;  /* 0x0003000014187984 */ /* 0x000fe20000000800 */
[----:B------:R-:W-:-:S03]  /*07f0*/  FFMA R29, R29, R11, R10 ;  /* 0x0000000b1d1d7223 */ /* 0x000fc6000000000a */
[----:B------:R-:W0:Y:S02]  /*0800*/  LDS.128 R8, [R22+0x10] ;  /* 0x0000100016087984 */ /* 0x000e240000000c00 */
[----:B0-----:R-:W-:-:S04]  /*0810*/  FFMA R8, R8, R25, R29 ;  /* 0x0000001908087223 */ /* 0x001fc8000000001d */
[----:B------:R-:W-:-:S04]  /*0820*/  FFMA R9, R27, R9, R8 ;  /* 0x000000091b097223 */ /* 0x000fc80000000008 */
[----:B------:R-:W-:-:S04]  /*0830*/  FFMA R10, R24, R10, R9 ;  /* 0x0000000a180a7223 */ /* 0x000fc80000000009 */
[----:B------:R-:W-:-:S07]  /*0840*/  FFMA R25, R26, R11, R10 ;  /* 0x0000000b1a197223 */ /* 0x000fce000000000a */
.L_x_4:
[----:B------:R-:W-:Y:S05]  /*0850*/  @!P2 BRA `(.L_x_1) ;  /* 0x000000000074a947 */ /* 0x000fea0003800000 */
[----:B------:R-:W-:Y:S02]  /*0860*/  IADD3 R8, PT, PT, R12, -0x1, RZ ;  /* 0xffffffff0c087810 */ /* 0x000fe40007ffe0ff */
[----:B------:R-:W-:Y:S02]  /*0870*/  ISETP.NE.AND P2, PT, R6, RZ, PT ;  /* 0x000000ff0600720c */ /* 0x000fe40003f45270 */
[----:B------:R-:W-:-:S13]  /*0880*/  ISETP.GE.U32.AND P1, PT, R8, 0x3, PT ;  /* 0x000000030800780c */ /* 0x000fda0003f26070 */
[----:B------:R-:W-:Y:S05]  /*0890*/  @!P1 BRA `(.L_x_5) ;  /* 0x0000000000309947 */ /* 0x000fea0003800000 */
[C---:B------:R-:W-:Y:S01]  /*08a0*/  IMAD R8, R18.reuse, 0x4, R17 ;  /* 0x0000000412087824 */ /* 0x040fe200078e0211 */
[C---:B------:R-:W-:Y:S02]  /*08b0*/  LEA R20, R18.reuse, R14, 0x7 ;  /* 0x0000000e12147211 */ /* 0x040fe400078e38ff */
[----:B------:R-:W-:-:S03]  /*08c0*/  IADD3 R18, PT, PT, R18, 0x4, RZ ;  /* 0x0000000412127810 */ /* 0x000fc60007ffe0ff */
[----:B------:R-:W-:Y:S04]  /*08d0*/  LDS R22, [R20] ;  /* 0x0000000014167984 */ /* 0x000fe80000000800 */
[----:B------:R-:W0:Y:S04]  /*08e0*/  LDS.128 R8, [R8] ;  /* 0x0000000008087984 */ /* 0x000e280000000c00 */
[----:B------:R-:W1:Y:S04]  /*08f0*/  LDS R27, [R20+0x80] ;  /* 0x00008000141b7984 */ /* 0x000e680000000800 */
[----:B------:R-:W2:Y:S04]  /*0900*/  LDS R24, [R20+0x100] ;  /* 0x0001000014187984 */ /* 0x000ea80000000800 */
[----:B------:R-:W3:Y:S01]  /*0910*/  LDS R29, [R20+0x180] ;  /* 0x00018000141d7984 */ /* 0x000ee20000000800 */
[----:B0-----:R-:W-:-:S04]  /*0920*/  FFMA R22, R8, R22, R25 ;  /* 0x0000001608167223 */ /* 0x001fc80000000019 */
[----:B-1----:R-:W-:-:S04]  /*0930*/  FFMA R9, R27, R9, R22 ;  /* 0x000000091b097223 */ /* 0x002fc80000000016 */
[----:B--2---:R-:W-:-:S04]  /*0940*/  FFMA R10, R24, R10, R9 ;  /* 0x0000000a180a7223 */ /* 0x004fc80000000009 */
[----:B---3--:R-:W-:-:S07]  /*0950*/  FFMA R25, R29, R11, R10 ;  /* 0x0000000b1d197223 */ /* 0x008fce000000000a */
.L_x_5:
[----:B------:R-:W-:Y:S05]  /*0960*/  @!P2 BRA `(.L_x_1) ;  /* 0x000000000030a947 */ /* 0x000fea0003800000 */
[C---:B------:R-:W-:Y:S02]  /*0970*/  LEA R8, R18.reuse, R17, 0x2 ;  /* 0x0000001112087211 */ /* 0x040fe400078e10ff */
[----:B------:R-:W-:Y:S02]  /*0980*/  LEA R20, R18, R14, 0x7 ;  /* 0x0000000e12147211 */ /* 0x000fe400078e38ff */
[----:B------:R-:W-:Y:S02]  /*0990*/  ISETP.NE.AND P1, PT, R6, 0x1, PT ;  /* 0x000000010600780c */ /* 0x000fe40003f25270 */
[----:B------:R-:W-:Y:S04]  /*09a0*/  LDS.128 R8, [R8] ;  /* 0x0000000008087984 */ /* 0x000fe80000000c00 */
[----:B------:R-:W0:Y:S02]  /*09b0*/  LDS R18, [R20] ;  /* 0x0000000014127984 */ /* 0x000e240000000800 */
[----:B0-----:R-:W-:-:S05]  /*09c0*/  FFMA R25, R8, R18, R25 ;  /* 0x0000001208197223 */ /* 0x001fca0000000019 */
[----:B------:R-:W-:Y:S05]  /*09d0*/  @!P1 BRA `(.L_x_1) ;  /* 0x0000000000149947 */ /* 0x000fea0003800000 */
[----:B------:R-:W-:Y:S01]  /*09e0*/  ISETP.NE.AND P1, PT, R6, 0x2, PT ;  /* 0x000000020600780c */ /* 0x000fe20003f25270 */
[----:B------:R-:W0:-:S12]  /*09f0*/  LDS R8, [R20+0x80] ;  /* 0x0000800014087984 */ /* 0x000e180000000800 */
[----:B------:R-:W1:Y:S01]  /*0a00*/  @P1 LDS R18, [R20+0x100] ;  /* 0x0001000014121984 */ /* 0x000e620000000800 */
[----:B0-----:R-:W-:-:S04]  /*0a10*/  FFMA R25, R8, R9, R25 ;  /* 0x0000000908197223 */ /* 0x001fc80000000019 */
[----:B-1----:R-:W-:-:S07]  /*0a20*/  @P1 FFMA R25, R18, R10, R25 ;  /* 0x0000000a12191223 */ /* 0x002fce0000000019 */
.L_x_1:
[----:B------:R-:W-:Y:S01]  /*0a30*/  BAR.SYNC.DEFER_BLOCKING 0x0 ;  /* 0x0000000000007b1d */ /* 0x000fe20000010000 */
[----:B------:R-:W-:-:S05]  /*0a40*/  IADD3 R4, PT, PT, R21, R4, RZ ;  /* 0x0000000415047210 */ /* 0x000fca0007ffe0ff */
[----:B------:R-:W-:Y:S05]  /*0a50*/  @!P0 BRA `(.L_x_6) ;  /* 0xfffffff400e88947 */ /* 0x000fea000383ffff */
.L_x_0:
[----:B------:R-:W1:Y:S01]  /*0a60*/  LDCU UR4, c[0x0][0x3a0] ;  /* 0x00007400ff0477ac */ /* 0x000e620008000800 */
[----:B------:R-:W2:Y:S01]  /*0a70*/  LDC.64 R4, c[0x0][0x380] ;  /* 0x0000e000ff047b82 */ /* 0x000ea20000000a00 */
[----:B------:R-:W-:-:S05]  /*0a80*/  IADD3 R0, PT, PT, R23, R0, RZ ;  /* 0x0000000017007210 */ /* 0x000fca0007ffe0ff */
[----:B-1----:R-:W-:-:S04]  /*0a90*/  IMAD R0, R3, UR4, R0 ;  /* 0x0000000403007c24 */ /* 0x002fc8000f8e0200 */
[----:B------:R-:W-:-:S04]  /*0aa0*/  IMAD R3, R21, UR7, R0 ;  /* 0x0000000715037c24 */ /* 0x000fc8000f8e0200 */
[----:B--2---:R-:W-:-:S05]  /*0ab0*/  IMAD.WIDE R2, R3, 0x4, R4 ;  /* 0x0000000403027825 */ /* 0x004fca00078e0204 */
[----:B------:R-:W-:Y:S01]  /*0ac0*/  STG.E desc[UR8][R2.64], R25 ;  /* 0x0000001902007986 */ /* 0x000fe2000c101908 */
[----:B------:R-:W-:Y:S05]  /*0ad0*/  EXIT ;  /* 0x000000000000794d */ /* 0x000fea0003800000 */
.L_x_7:
[----:B------:R-:W-:-:S00]  /*0ae0*/  BRA `(.L_x_7) ;  /* 0xfffffffc00fc7947 */ /* 0x000fc0000383ffff */
[----:B------:R-:W-:-:S00]  /*0af0*/  NOP ;  /* 0x0000000000007918 */ /* 0x000fc00000000000 */
        /* <DEDUP_REMOVED lines=8> */
.L_x_8:


//--------------------- .nv.shared._Z13MatrixMulCUDAPfS_S_iii --------------------------
	.section	.nv.shared._Z13MatrixMulCUDAPfS_S_iii,"aw",@nobits
	.sectionflags	@""
	.align	4
.nv.shared._Z13MatrixMulCUDAPfS_S_iii:
	.zero		9216


//--------------------- .nv.shared.reserved.0     --------------------------
	.section	.nv.shared.reserved.0,"aw",@nobits
	.weak		__nv_reservedSMEM_offset_0_alias
	.size		__nv_reservedSMEM_offset_0_alias, 0, 64
	.other		__nv_reservedSMEM_offset_0_alias,@"STO_CUDA_RESERVED_SHARED STV_DEFAULT"
__nv_reservedSMEM_offset_0_alias:
	.zero		0
	.zero		64


//--------------------- .nv.constant0._Z13MatrixMulCUDAPfS_S_iii --------------------------
	.section	.nv.constant0._Z13MatrixMulCUDAPfS_S_iii,"a",@progbits
	.sectionflags	@""
	.align	4
.nv.constant0._Z13MatrixMulCUDAPfS_S_iii:
	.zero		932


//--------------------- SYMBOLS --------------------------

	.type		.nv.reservedSmem.offset0,@object
	.size		.nv.reservedSmem.offset0,0x4
	.type		.nv.reservedSmem.cap,@object
	.size		.nv.reservedSmem.cap,0x4
